//
// Generated by NVIDIA NVVM Compiler
//
// Compiler Build ID: CL-36424714
// Cuda compilation tools, release 13.0, V13.0.88
// Based on NVVM 20.0.0
//

.version 9.0
.target sm_100
.address_size 64

	// .globl	_Z16exhaustiveSearchPjS_S_S_S_S_S_S_S_PhS_
// _ZZ16exhaustiveSearchPjS_S_S_S_S_S_S_S_PhS_E3t0S has been demoted
// _ZZ16exhaustiveSearchPjS_S_S_S_S_S_S_S_PhS_E3t1S has been demoted
// _ZZ16exhaustiveSearchPjS_S_S_S_S_S_S_S_PhS_E3t2S has been demoted
// _ZZ16exhaustiveSearchPjS_S_S_S_S_S_S_S_PhS_E3t3S has been demoted
// _ZZ16exhaustiveSearchPjS_S_S_S_S_S_S_S_PhS_E3t4S has been demoted
// _ZZ16exhaustiveSearchPjS_S_S_S_S_S_S_S_PhS_E5rconS has been demoted
// _ZZ16exhaustiveSearchPjS_S_S_S_S_S_S_S_PhS_E3ptS has been demoted
// _ZZ16exhaustiveSearchPjS_S_S_S_S_S_S_S_PhS_E3rkS has been demoted
// _ZZ16exhaustiveSearchPjS_S_S_S_S_S_S_S_PhS_E11threadRange has been demoted

.visible .entry _Z16exhaustiveSearchPjS_S_S_S_S_S_S_S_PhS_(
	.param .u64 .ptr .align 1 _Z16exhaustiveSearchPjS_S_S_S_S_S_S_S_PhS__param_0,
	.param .u64 .ptr .align 1 _Z16exhaustiveSearchPjS_S_S_S_S_S_S_S_PhS__param_1,
	.param .u64 .ptr .align 1 _Z16exhaustiveSearchPjS_S_S_S_S_S_S_S_PhS__param_2,
	.param .u64 .ptr .align 1 _Z16exhaustiveSearchPjS_S_S_S_S_S_S_S_PhS__param_3,
	.param .u64 .ptr .align 1 _Z16exhaustiveSearchPjS_S_S_S_S_S_S_S_PhS__param_4,
	.param .u64 .ptr .align 1 _Z16exhaustiveSearchPjS_S_S_S_S_S_S_S_PhS__param_5,
	.param .u64 .ptr .align 1 _Z16exhaustiveSearchPjS_S_S_S_S_S_S_S_PhS__param_6,
	.param .u64 .ptr .align 1 _Z16exhaustiveSearchPjS_S_S_S_S_S_S_S_PhS__param_7,
	.param .u64 .ptr .align 1 _Z16exhaustiveSearchPjS_S_S_S_S_S_S_S_PhS__param_8,
	.param .u64 .ptr .align 1 _Z16exhaustiveSearchPjS_S_S_S_S_S_S_S_PhS__param_9,
	.param .u64 .ptr .align 1 _Z16exhaustiveSearchPjS_S_S_S_S_S_S_S_PhS__param_10
)
{
	.reg .pred 	%p<5>;
	.reg .b32 	%r<33>;
	.reg .b64 	%rd<30>;
	// demoted variable
	.shared .align 4 .b8 _ZZ16exhaustiveSearchPjS_S_S_S_S_S_S_S_PhS_E3t0S[1024];
	// demoted variable
	.shared .align 4 .b8 _ZZ16exhaustiveSearchPjS_S_S_S_S_S_S_S_PhS_E3t1S[1024];
	// demoted variable
	.shared .align 4 .b8 _ZZ16exhaustiveSearchPjS_S_S_S_S_S_S_S_PhS_E3t2S[1024];
	// demoted variable
	.shared .align 4 .b8 _ZZ16exhaustiveSearchPjS_S_S_S_S_S_S_S_PhS_E3t3S[1024];
	// demoted variable
	.shared .align 4 .b8 _ZZ16exhaustiveSearchPjS_S_S_S_S_S_S_S_PhS_E3t4S[1024];
	// demoted variable
	.shared .align 4 .b8 _ZZ16exhaustiveSearchPjS_S_S_S_S_S_S_S_PhS_E5rconS[40];
	// demoted variable
	.shared .align 4 .b8 _ZZ16exhaustiveSearchPjS_S_S_S_S_S_S_S_PhS_E3ptS[16];
	// demoted variable
	.shared .align 4 .b8 _ZZ16exhaustiveSearchPjS_S_S_S_S_S_S_S_PhS_E3rkS[16];
	// demoted variable
	.shared .align 4 .u32 _ZZ16exhaustiveSearchPjS_S_S_S_S_S_S_S_PhS_E11threadRange;
	ld.param.u64 	%rd1, [_Z16exhaustiveSearchPjS_S_S_S_S_S_S_S_PhS__param_0];
	ld.param.u64 	%rd2, [_Z16exhaustiveSearchPjS_S_S_S_S_S_S_S_PhS__param_2];
	ld.param.u64 	%rd3, [_Z16exhaustiveSearchPjS_S_S_S_S_S_S_S_PhS__param_3];
	ld.param.u64 	%rd4, [_Z16exhaustiveSearchPjS_S_S_S_S_S_S_S_PhS__param_4];
	ld.param.u64 	%rd5, [_Z16exhaustiveSearchPjS_S_S_S_S_S_S_S_PhS__param_5];
	ld.param.u64 	%rd6, [_Z16exhaustiveSearchPjS_S_S_S_S_S_S_S_PhS__param_6];
	ld.param.u64 	%rd7, [_Z16exhaustiveSearchPjS_S_S_S_S_S_S_S_PhS__param_7];
	ld.param.u64 	%rd8, [_Z16exhaustiveSearchPjS_S_S_S_S_S_S_S_PhS__param_8];
	ld.param.u64 	%rd9, [_Z16exhaustiveSearchPjS_S_S_S_S_S_S_S_PhS__param_10];
	mov.u32 	%r2, %ctaid.x;
	mov.u32 	%r3, %ntid.x;
	mov.u32 	%r4, %tid.x;
	mad.lo.s32 	%r1, %r2, %r3, %r4;
	setp.ne.s32 	%p1, %r1, 0;
	@%p1 bra 	$L__BB0_2;
	cvta.to.global.u64 	%rd10, %rd9;
	ld.global.u32 	%r5, [%rd10];
	st.shared.u32 	[_ZZ16exhaustiveSearchPjS_S_S_S_S_S_S_S_PhS_E11threadRange], %r5;
	bra.uni 	$L__BB0_3;
$L__BB0_2:
	setp.gt.s32 	%p2, %r1, 255;
	@%p2 bra 	$L__BB0_6;
$L__BB0_3:
	cvta.to.global.u64 	%rd11, %rd3;
	mul.wide.s32 	%rd12, %r1, 4;
	add.s64 	%rd13, %rd11, %rd12;
	ld.global.u32 	%r6, [%rd13];
	shl.b32 	%r7, %r1, 2;
	mov.u32 	%r8, _ZZ16exhaustiveSearchPjS_S_S_S_S_S_S_S_PhS_E3t0S;
	add.s32 	%r9, %r8, %r7;
	st.shared.u32 	[%r9], %r6;
	cvta.to.global.u64 	%rd14, %rd4;
	add.s64 	%rd15, %rd14, %rd12;
	ld.global.u32 	%r10, [%rd15];
	mov.u32 	%r11, _ZZ16exhaustiveSearchPjS_S_S_S_S_S_S_S_PhS_E3t1S;
	add.s32 	%r12, %r11, %r7;
	st.shared.u32 	[%r12], %r10;
	cvta.to.global.u64 	%rd16, %rd5;
	add.s64 	%rd17, %rd16, %rd12;
	ld.global.u32 	%r13, [%rd17];
	mov.u32 	%r14, _ZZ16exhaustiveSearchPjS_S_S_S_S_S_S_S_PhS_E3t2S;
	add.s32 	%r15, %r14, %r7;
	st.shared.u32 	[%r15], %r13;
	cvta.to.global.u64 	%rd18, %rd6;
	add.s64 	%rd19, %rd18, %rd12;
	ld.global.u32 	%r16, [%rd19];
	mov.u32 	%r17, _ZZ16exhaustiveSearchPjS_S_S_S_S_S_S_S_PhS_E3t3S;
	add.s32 	%r18, %r17, %r7;
	st.shared.u32 	[%r18], %r16;
	cvta.to.global.u64 	%rd20, %rd7;
	add.s64 	%rd21, %rd20, %rd12;
	ld.global.u32 	%r19, [%rd21];
	mov.u32 	%r20, _ZZ16exhaustiveSearchPjS_S_S_S_S_S_S_S_PhS_E3t4S;
	add.s32 	%r21, %r20, %r7;
	st.shared.u32 	[%r21], %r19;
	setp.gt.s32 	%p3, %r1, 9;
	@%p3 bra 	$L__BB0_6;
	cvta.to.global.u64 	%rd22, %rd8;
	add.s64 	%rd24, %rd22, %rd12;
	ld.global.u32 	%r22, [%rd24];
	mov.u32 	%r24, _ZZ16exhaustiveSearchPjS_S_S_S_S_S_S_S_PhS_E5rconS;
	add.s32 	%r25, %r24, %r7;
	st.shared.u32 	[%r25], %r22;
	setp.gt.s32 	%p4, %r1, 3;
	@%p4 bra 	$L__BB0_6;
	cvta.to.global.u64 	%rd25, %rd1;
	add.s64 	%rd27, %rd25, %rd12;
	ld.global.u32 	%r26, [%rd27];
	mov.u32 	%r28, _ZZ16exhaustiveSearchPjS_S_S_S_S_S_S_S_PhS_E3ptS;
	add.s32 	%r29, %r28, %r7;
	st.shared.u32 	[%r29], %r26;
	cvta.to.global.u64 	%rd28, %rd2;
	add.s64 	%rd29, %rd28, %rd12;
	ld.global.u32 	%r30, [%rd29];
	mov.u32 	%r31, _ZZ16exhaustiveSearchPjS_S_S_S_S_S_S_S_PhS_E3rkS;
	add.s32 	%r32, %r31, %r7;
	st.shared.u32 	[%r32], %r30;
$L__BB0_6:
	bar.sync 	0;
	ret;

}


// ===== COMPILED SASS (sm_100) =====

	.target	sm_100

	.elftype	@"ET_EXEC"


//--------------------- .note.nv.tkinfo           --------------------------
	.section	.note.nv.tkinfo,"",@"SHT_NOTE"
	.sectionflags	@"SHF_NOTE_NV_TKINFO"
	.tkinfo
        /*0018*/ 	.word	0x00000002
        /*0030*/ 	.string	""
        /*0030*/ 	.string	"ptxas"
        /*0030*/ 	.string	"Cuda compilation tools, release 13.0, V13.0.88"
        /*0030*/ 	.string	"Build cuda_13.0.r13.0/compiler.36424714_0"
        /*0030*/ 	.string	"-arch sm_100 -m 64 "



//--------------------- .note.nv.cuinfo           --------------------------
	.section	.note.nv.cuinfo,"",@"SHT_NOTE"
	.sectionflags	@"SHF_NOTE_NV_CUINFO"
        /*0018*/ 	.short	0x0002
        /*001a*/ 	.short	0x0064
        /*001c*/ 	.short	0x0082
	.zero		2


//--------------------- .nv.info                  --------------------------
	.section	.nv.info,"",@"SHT_CUDA_INFO"
	.align	4


	//----- nvinfo : EIATTR_REGCOUNT
	.align		4
        /*0000*/ 	.byte	0x04, 0x2f
        /*0002*/ 	.short	(.L_1 - .L_0)
	.align		4
.L_0:
        /*0004*/ 	.word	index@(_Z16exhaustiveSearchPjS_S_S_S_S_S_S_S_PhS_)
        /*0008*/ 	.word	0x00000017


	//----- nvinfo : EIATTR_FRAME_SIZE
	.align		4
.L_1:
        /*000c*/ 	.byte	0x04, 0x11
        /*000e*/ 	.short	(.L_3 - .L_2)
	.align		4
.L_2:
        /*0010*/ 	.word	index@(_Z16exhaustiveSearchPjS_S_S_S_S_S_S_S_PhS_)
        /*0014*/ 	.word	0x00000000


	//----- nvinfo : EIATTR_MIN_STACK_SIZE
	.align		4
.L_3:
        /*0018*/ 	.byte	0x04, 0x12
        /*001a*/ 	.short	(.L_5 - .L_4)
	.align		4
.L_4:
        /*001c*/ 	.word	index@(_Z16exhaustiveSearchPjS_S_S_S_S_S_S_S_PhS_)
        /*0020*/ 	.word	0x00000000
.L_5:


//--------------------- .nv.compat                --------------------------
	.section	.nv.compat,"",@"SHT_CUDA_COMPAT_INFO"
	.align	4
        /*0000*/ 	.byte	0x02, 0x09, 0x00, 0x00, 0x02, 0x02, 0x01, 0x00, 0x02, 0x05, 0x05, 0x00, 0x03, 0x07, 0x01, 0x01
        /*0010*/ 	.byte	0x02, 0x03, 0x00, 0x00, 0x02, 0x06, 0x01, 0x00, 0x04, 0x0b, 0x08, 0x00, 0x09, 0x00, 0x00, 0x00
        /*0020*/ 	.byte	0x00, 0x00, 0x00, 0x00


//--------------------- .nv.info._Z16exhaustiveSearchPjS_S_S_S_S_S_S_S_PhS_ --------------------------
	.section	.nv.info._Z16exhaustiveSearchPjS_S_S_S_S_S_S_S_PhS_,"",@"SHT_CUDA_INFO"
	.sectionflags	@""
	.align	4


	//----- nvinfo : EIATTR_CUDA_API_VERSION
	.align		4
        /*0000*/ 	.byte	0x04, 0x37
        /*0002*/ 	.short	(.L_7 - .L_6)
.L_6:
        /*0004*/ 	.word	0x00000082


	//----- nvinfo : EIATTR_KPARAM_INFO
	.align		4
.L_7:
        /*0008*/ 	.byte	0x04, 0x17
        /*000a*/ 	.short	(.L_9 - .L_8)
.L_8:
        /*000c*/ 	.word	0x00000000
        /*0010*/ 	.short	0x000a
        /*0012*/ 	.short	0x0050
        /*0014*/ 	.byte	0x00, 0xf5, 0x21, 0x00


	//----- nvinfo : EIATTR_KPARAM_INFO
	.align		4
.L_9:
        /*0018*/ 	.byte	0x04, 0x17
        /*001a*/ 	.short	(.L_11 - .L_10)
.L_10:
        /*001c*/ 	.word	0x00000000
        /*0020*/ 	.short	0x0009
        /*0022*/ 	.short	0x0048
        /*0024*/ 	.byte	0x00, 0xf5, 0x21, 0x00


	//----- nvinfo : EIATTR_KPARAM_INFO
	.align		4
.L_11:
        /*0028*/ 	.byte	0x04, 0x17
        /*002a*/ 	.short	(.L_13 - .L_12)
.L_12:
        /*002c*/ 	.word	0x00000000
        /*0030*/ 	.short	0x0008
        /*0032*/ 	.short	0x0040
        /*0034*/ 	.byte	0x00, 0xf5, 0x21, 0x00


	//----- nvinfo : EIATTR_KPARAM_INFO
	.align		4
.L_13:
        /*0038*/ 	.byte	0x04, 0x17
        /*003a*/ 	.short	(.L_15 - .L_14)
.L_14:
        /*003c*/ 	.word	0x00000000
        /*0040*/ 	.short	0x0007
        /*0042*/ 	.short	0x0038
        /*0044*/ 	.byte	0x00, 0xf5, 0x21, 0x00


	//----- nvinfo : EIATTR_KPARAM_INFO
	.align		4
.L_15:
        /*0048*/ 	.byte	0x04, 0x17
        /*004a*/ 	.short	(.L_17 - .L_16)
.L_16:
        /*004c*/ 	.word	0x00000000
        /*0050*/ 	.short	0x0006
        /*0052*/ 	.short	0x0030
        /*0054*/ 	.byte	0x00, 0xf5, 0x21, 0x00


	//----- nvinfo : EIATTR_KPARAM_INFO
	.align		4
.L_17:
        /*0058*/ 	.byte	0x04, 0x17
        /*005a*/ 	.short	(.L_19 - .L_18)
.L_18:
        /*005c*/ 	.word	0x00000000
        /*0060*/ 	.short	0x0005
        /*0062*/ 	.short	0x0028
        /*0064*/ 	.byte	0x00, 0xf5, 0x21, 0x00


	//----- nvinfo : EIATTR_KPARAM_INFO
	.align		4
.L_19:
        /*0068*/ 	.byte	0x04, 0x17
        /*006a*/ 	.short	(.L_21 - .L_20)
.L_20:
        /*006c*/ 	.word	0x00000000
        /*0070*/ 	.short	0x0004
        /*0072*/ 	.short	0x0020
        /*0074*/ 	.byte	0x00, 0xf5, 0x21, 0x00


	//----- nvinfo : EIATTR_KPARAM_INFO
	.align		4
.L_21:
        /*0078*/ 	.byte	0x04, 0x17
        /*007a*/ 	.short	(.L_23 - .L_22)
.L_22:
        /*007c*/ 	.word	0x00000000
        /*0080*/ 	.short	0x0003
        /*0082*/ 	.short	0x0018
        /*0084*/ 	.byte	0x00, 0xf5, 0x21, 0x00


	//----- nvinfo : EIATTR_KPARAM_INFO
	.align		4
.L_23:
        /*0088*/ 	.byte	0x04, 0x17
        /*008a*/ 	.short	(.L_25 - .L_24)
.L_24:
        /*008c*/ 	.word	0x00000000
        /*0090*/ 	.short	0x0002
        /*0092*/ 	.short	0x0010
        /*0094*/ 	.byte	0x00, 0xf5, 0x21, 0x00


	//----- nvinfo : EIATTR_KPARAM_INFO
	.align		4
.L_25:
        /*0098*/ 	.byte	0x04, 0x17
        /*009a*/ 	.short	(.L_27 - .L_26)
.L_26:
        /*009c*/ 	.word	0x00000000
        /*00a0*/ 	.short	0x0001
        /*00a2*/ 	.short	0x0008
        /*00a4*/ 	.byte	0x00, 0xf5, 0x21, 0x00


	//----- nvinfo : EIATTR_KPARAM_INFO
	.align		4
.L_27:
        /*00a8*/ 	.byte	0x04, 0x17
        /*00aa*/ 	.short	(.L_29 - .L_28)
.L_28:
        /*00ac*/ 	.word	0x00000000
        /*00b0*/ 	.short	0x0000
        /*00b2*/ 	.short	0x0000
        /*00b4*/ 	.byte	0x00, 0xf5, 0x21, 0x00


	//----- nvinfo : EIATTR_SPARSE_MMA_MASK
	.align		4
.L_29:
        /*00b8*/ 	.byte	0x03, 0x50
        /*00ba*/ 	.short	0x0000


	//----- nvinfo : EIATTR_MAXREG_COUNT
	.align		4
        /*00bc*/ 	.byte	0x03, 0x1b
        /*00be*/ 	.short	0x00ff


	//----- nvinfo : EIATTR_NUM_BARRIERS
	.align		4
        /*00c0*/ 	.byte	0x02, 0x4c
        /*00c2*/ 	.byte	0x01
	.zero		1


	//----- nvinfo : EIATTR_MERCURY_ISA_VERSION
	.align		4
        /*00c4*/ 	.byte	0x03, 0x5f
        /*00c6*/ 	.short	0x0101


	//----- nvinfo : EIATTR_VRC_CTA_INIT_COUNT
	.align		4
        /*00c8*/ 	.byte	0x02, 0x4a
	.zero		1
	.zero		1


	//----- nvinfo : EIATTR_EXIT_INSTR_OFFSETS
	.align		4
        /*00cc*/ 	.byte	0x04, 0x1c
        /*00ce*/ 	.short	(.L_31 - .L_30)


	//   ....[0]....
.L_30:
        /*00d0*/ 	.word	0x00000540


	//----- nvinfo : EIATTR_CRS_STACK_SIZE
	.align		4
.L_31:
        /*00d4*/ 	.byte	0x04, 0x1e
        /*00d6*/ 	.short	(.L_33 - .L_32)
.L_32:
        /*00d8*/ 	.word	0x00000000


	//----- nvinfo : EIATTR_CBANK_PARAM_SIZE
	.align		4
.L_33:
        /*00dc*/ 	.byte	0x03, 0x19
        /*00de*/ 	.short	0x0058


	//----- nvinfo : EIATTR_PARAM_CBANK
	.align		4
        /*00e0*/ 	.byte	0x04, 0x0a
        /*00e2*/ 	.short	(.L_35 - .L_34)
	.align		4
.L_34:
        /*00e4*/ 	.word	index@(.nv.constant0._Z16exhaustiveSearchPjS_S_S_S_S_S_S_S_PhS_)
        /*00e8*/ 	.short	0x0380
        /*00ea*/ 	.short	0x0058


	//----- nvinfo : EIATTR_SW_WAR
	.align		4
.L_35:
        /*00ec*/ 	.byte	0x04, 0x36
        /*00ee*/ 	.short	(.L_37 - .L_36)
.L_36:
        /*00f0*/ 	.word	0x00000008
.L_37:


//--------------------- .nv.callgraph             --------------------------
	.section	.nv.callgraph,"",@"SHT_CUDA_CALLGRAPH"
	.align	4
	.sectionentsize	8
	.align		4
        /*0000*/ 	.word	0x00000000
	.align		4
        /*0004*/ 	.word	0xffffffff
	.align		4
        /*0008*/ 	.word	0x00000000
	.align		4
        /*000c*/ 	.word	0xfffffffe
	.align		4
        /*0010*/ 	.word	0x00000000
	.align		4
        /*0014*/ 	.word	0xfffffffd
	.align		4
        /*0018*/ 	.word	0x00000000
	.align		4
        /*001c*/ 	.word	0xfffffffc


//--------------------- .text._Z16exhaustiveSearchPjS_S_S_S_S_S_S_S_PhS_ --------------------------
	.section	.text._Z16exhaustiveSearchPjS_S_S_S_S_S_S_S_PhS_,"ax",@progbits
	.align	128
        .global         _Z16exhaustiveSearchPjS_S_S_S_S_S_S_S_PhS_
        .type           _Z16exhaustiveSearchPjS_S_S_S_S_S_S_S_PhS_,@function
        .size           _Z16exhaustiveSearchPjS_S_S_S_S_S_S_S_PhS_,(.L_x_6 - _Z16exhaustiveSearchPjS_S_S_S_S_S_S_S_PhS_)
        .other          _Z16exhaustiveSearchPjS_S_S_S_S_S_S_S_PhS_,@"STO_CUDA_ENTRY STV_DEFAULT"
_Z16exhaustiveSearchPjS_S_S_S_S_S_S_S_PhS_:
.text._Z16exhaustiveSearchPjS_S_S_S_S_S_S_S_PhS_:
[----:B------:R-:W-:Y:S01]  /*0000*/  LDC R1, c[0x0][0x37c] ;  /* 0x0000df00ff017b82 */ /* 0x000fe20000000800 */
[----:B------:R-:W0:Y:S07]  /*0010*/  S2R R3, SR_TID.X ;  /* 0x0000000000037919 */ /* 0x000e2e0000002100 */
[----:B------:R-:W0:Y:S01]  /*0020*/  S2UR UR4, SR_CTAID.X ;  /* 0x00000000000479c3 */ /* 0x000e220000002500 */
[----:B------:R-:W-:Y:S01]  /*0030*/  BSSY.RECONVERGENT B0, `(.L_x_0) ;  /* 0x000004e000007945 */ /* 0x000fe20003800200 */
[----:B------:R-:W1:Y:S03]  /*0040*/  LDCU.64 UR6, c[0x0][0x358] ;  /* 0x00006b00ff0677ac */ /* 0x000e660008000a00 */
[----:B------:R-:W-:Y:S03]  /*0050*/  BSSY.RELIABLE B1, `(.L_x_1) ;  /* 0x000000f000017945 */ /* 0x000fe60003800100 */
[----:B------:R-:W0:Y:S02]  /*0060*/  LDC R0, c[0x0][0x360] ;  /* 0x0000d800ff007b82 */ /* 0x000e240000000800 */
[----:B0-----:R-:W-:-:S05]  /*0070*/  IMAD R0, R0, UR4, R3 ;  /* 0x0000000400007c24 */ /* 0x001fca000f8e0203 */
[----:B------:R-:W-:-:S13]  /*0080*/  ISETP.NE.AND P0, PT, R0, RZ, PT ;  /* 0x000000ff0000720c */ /* 0x000fda0003f05270 */
[----:B-1----:R-:W-:Y:S05]  /*0090*/  @P0 BRA `(.L_x_2) ;  /* 0x00000000001c0947 */ /* 0x002fea0003800000 */
[----:B------:R-:W0:Y:S02]  /*00a0*/  LDC.64 R2, c[0x0][0x3d0] ;  /* 0x0000f400ff027b82 */ /* 0x000e240000000a00 */
[----:B0-----:R-:W2:Y:S06]  /*00b0*/  LDG.E R2, desc[UR6][R2.64] ;  /* 0x0000000602027981 */ /* 0x001eac000c1e1900 */
[----:B------:R-:W0:Y:S01]  /*00c0*/  S2UR UR5, SR_CgaCtaId ;  /* 0x00000000000579c3 */ /* 0x000e220000008800 */
[----:B------:R-:W-:Y:S02]  /*00d0*/  UMOV UR4, 0x400 ;  /* 0x0000040000047882 */ /* 0x000fe40000000000 */
[----:B0-----:R-:W-:-:S09]  /*00e0*/  ULEA UR4, UR5, UR4, 0x18 ;  /* 0x0000000405047291 */ /* 0x001fd2000f8ec0ff */
[----:B--2---:R0:W-:Y:S01]  /*00f0*/  STS [UR4+0x1448], R2 ;  /* 0x00144802ff007988 */ /* 0x0041e20008000804 */
[----:B------:R-:W-:Y:S05]  /*0100*/  BRA `(.L_x_3) ;  /* 0x00000000000c7947 */ /* 0x000fea0003800000 */
.L_x_2:
[----:B------:R-:W-:-:S13]  /*0110*/  ISETP.GT.AND P0, PT, R0, 0xff, PT ;  /* 0x000000ff0000780c */ /* 0x000fda0003f04270 */
[----:B------:R-:W-:Y:S05]  /*0120*/  @P0 BREAK.RELIABLE B1 ;  /* 0x0000000000010942 */ /* 0x000fea0003800100 */
[----:B------:R-:W-:Y:S05]  /*0130*/  @P0 BRA `(.L_x_4) ;  /* 0x0000000000f40947 */ /* 0x000fea0003800000 */
.L_x_3:
[----:B------:R-:W-:Y:S05]  /*0140*/  BSYNC.RELIABLE B1 ;  /* 0x0000000000017941 */ /* 0x000fea0003800100 */
.L_x_1:
[----:B------:R-:W1:Y:S08]  /*0150*/  LDC.64 R4, c[0x0][0x398] ;  /* 0x0000e600ff047b82 */ /* 0x000e700000000a00 */
[----:B------:R-:W2:Y:S08]  /*0160*/  LDC.64 R6, c[0x0][0x3a0] ;  /* 0x0000e800ff067b82 */ /* 0x000eb00000000a00 */
[----:B------:R-:W3:Y:S08]  /*0170*/  LDC.64 R8, c[0x0][0x3a8] ;  /* 0x0000ea00ff087b82 */ /* 0x000ef00000000a00 */
[----:B------:R-:W4:Y:S01]  /*0180*/  LDC.64 R10, c[0x0][0x3b0] ;  /* 0x0000ec00ff0a7b82 */ /* 0x000f220000000a00 */
[----:B-1----:R-:W-:-:S06]  /*0190*/  IMAD.WIDE R4, R0, 0x4, R4 ;  /* 0x0000000400047825 */ /* 0x002fcc00078e0204 */
[----:B------:R-:W5:Y:S01]  /*01a0*/  LDG.E R4, desc[UR6][R4.64] ;  /* 0x0000000604047981 */ /* 0x000f62000c1e1900 */
[----:B------:R-:W1:Y:S01]  /*01b0*/  LDC.64 R12, c[0x0][0x3b8] ;  /* 0x0000ee00ff0c7b82 */ /* 0x000e620000000a00 */
[----:B--2---:R-:W-:-:S06]  /*01c0*/  IMAD.WIDE R6, R0, 0x4, R6 ;  /* 0x0000000400067825 */ /* 0x004fcc00078e0206 */
[----:B------:R2:W5:Y:S01]  /*01d0*/  LDG.E R6, desc[UR6][R6.64] ;  /* 0x0000000606067981 */ /* 0x000562000c1e1900 */
[----:B---3--:R-:W-:-:S06]  /*01e0*/  IMAD.WIDE R8, R0, 0x4, R8 ;  /* 0x0000000400087825 */ /* 0x008fcc00078e0208 */
[----:B------:R3:W5:Y:S01]  /*01f0*/  LDG.E R8, desc[UR6][R8.64] ;  /* 0x0000000608087981 */ /* 0x000762000c1e1900 */
[----:B----4-:R-:W-:-:S06]  /*0200*/  IMAD.WIDE R10, R0, 0x4, R10 ;  /* 0x00000004000a7825 */ /* 0x010fcc00078e020a */
[----:B------:R4:W5:Y:S01]  /*0210*/  LDG.E R10, desc[UR6][R10.64] ;  /* 0x000000060a0a7981 */ /* 0x000962000c1e1900 */
[----:B-1----:R-:W-:-:S06]  /*0220*/  IMAD.WIDE R12, R0, 0x4, R12 ;  /* 0x00000004000c7825 */ /* 0x002fcc00078e020c */
[----:B------:R1:W5:Y:S01]  /*0230*/  LDG.E R12, desc[UR6][R12.64] ;  /* 0x000000060c0c7981 */ /* 0x000362000c1e1900 */
[----:B------:R-:W2:Y:S01]  /*0240*/  S2R R3, SR_CgaCtaId ;  /* 0x0000000000037919 */ /* 0x000ea20000008800 */
[----:B0-----:R-:W-:-:S05]  /*0250*/  MOV R2, 0x400 ;  /* 0x0000040000027802 */ /* 0x001fca0000000f00 */
[C---:B------:R-:W-:Y:S01]  /*0260*/  VIADD R14, R2.reuse, 0x400 ;  /* 0x00000400020e7836 */ /* 0x040fe20000000000 */
[C---:B------:R-:W-:Y:S01]  /*0270*/  IADD3 R18, PT, PT, R2.reuse, 0xc00, RZ ;  /* 0x00000c0002127810 */ /* 0x040fe20007ffe0ff */
[C---:B------:R-:W-:Y:S02]  /*0280*/  VIADD R16, R2.reuse, 0x800 ;  /* 0x0000080002107836 */ /* 0x040fe40000000000 */
[----:B------:R-:W-:Y:S01]  /*0290*/  VIADD R20, R2, 0x1000 ;  /* 0x0000100002147836 */ /* 0x000fe20000000000 */
[----:B------:R-:W-:Y:S02]  /*02a0*/  ISETP.GT.AND P0, PT, R0, 0x9, PT ;  /* 0x000000090000780c */ /* 0x000fe40003f04270 */
[C---:B--2---:R-:W-:Y:S02]  /*02b0*/  LEA R15, R3.reuse, R2, 0x18 ;  /* 0x00000002030f7211 */ /* 0x044fe400078ec0ff */
[C---:B------:R-:W-:Y:S02]  /*02c0*/  LEA R7, R3.reuse, R14, 0x18 ;  /* 0x0000000e03077211 */ /* 0x040fe400078ec0ff */
[----:B---3--:R-:W-:-:S02]  /*02d0*/  LEA R9, R3, R16, 0x18 ;  /* 0x0000001003097211 */ /* 0x008fc400078ec0ff */
[C---:B----4-:R-:W-:Y:S01]  /*02e0*/  LEA R11, R3.reuse, R18, 0x18 ;  /* 0x00000012030b7211 */ /* 0x050fe200078ec0ff */
[C---:B------:R-:W-:Y:S01]  /*02f0*/  IMAD R7, R0.reuse, 0x4, R7 ;  /* 0x0000000400077824 */ /* 0x040fe200078e0207 */
[C---:B------:R-:W-:Y:S02]  /*0300*/  LEA R5, R0.reuse, R15, 0x2 ;  /* 0x0000000f00057211 */ /* 0x040fe400078e10ff */
[----:B-1----:R-:W-:Y:S01]  /*0310*/  LEA R13, R3, R20, 0x18 ;  /* 0x00000014030d7211 */ /* 0x002fe200078ec0ff */
[C---:B------:R-:W-:Y:S01]  /*0320*/  IMAD R11, R0.reuse, 0x4, R11 ;  /* 0x00000004000b7824 */ /* 0x040fe200078e020b */
[C---:B------:R-:W-:Y:S02]  /*0330*/  LEA R9, R0.reuse, R9, 0x2 ;  /* 0x0000000900097211 */ /* 0x040fe400078e10ff */
[----:B------:R-:W-:Y:S01]  /*0340*/  LEA R13, R0, R13, 0x2 ;  /* 0x0000000d000d7211 */ /* 0x000fe200078e10ff */
[----:B-----5:R0:W-:Y:S04]  /*0350*/  STS [R5], R4 ;  /* 0x0000000405007388 */ /* 0x0201e80000000800 */
[----:B------:R0:W-:Y:S04]  /*0360*/  STS [R7], R6 ;  /* 0x0000000607007388 */ /* 0x0001e80000000800 */
[----:B------:R0:W-:Y:S04]  /*0370*/  STS [R9], R8 ;  /* 0x0000000809007388 */ /* 0x0001e80000000800 */
[----:B------:R0:W-:Y:S04]  /*0380*/  STS [R11], R10 ;  /* 0x0000000a0b007388 */ /* 0x0001e80000000800 */
[----:B------:R0:W-:Y:S01]  /*0390*/  STS [R13], R12 ;  /* 0x0000000c0d007388 */ /* 0x0001e20000000800 */
[----:B------:R-:W-:Y:S05]  /*03a0*/  @P0 BRA `(.L_x_4) ;  /* 0x0000000000580947 */ /* 0x000fea0003800000 */
[----:B------:R-:W-:Y:S01]  /*03b0*/  ISETP.GT.AND P0, PT, R0, 0x3, PT ;  /* 0x000000030000780c */ /* 0x000fe20003f04270 */
[----:B0-----:R-:W0:-:S12]  /*03c0*/  LDC.64 R4, c[0x0][0x3c0] ;  /* 0x0000f000ff047b82 */ /* 0x001e180000000a00 */
[----:B------:R-:W1:Y:S08]  /*03d0*/  @!P0 LDC.64 R6, c[0x0][0x380] ;  /* 0x0000e000ff068b82 */ /* 0x000e700000000a00 */
[----:B------:R-:W2:Y:S01]  /*03e0*/  @!P0 LDC.64 R8, c[0x0][0x390] ;  /* 0x0000e400ff088b82 */ /* 0x000ea20000000a00 */
[----:B0-----:R-:W-:-:S06]  /*03f0*/  IMAD.WIDE R4, R0, 0x4, R4 ;  /* 0x0000000400047825 */ /* 0x001fcc00078e0204 */
[----:B------:R-:W3:Y:S01]  /*0400*/  LDG.E R4, desc[UR6][R4.64] ;  /* 0x0000000604047981 */ /* 0x000ee2000c1e1900 */
[----:B-1----:R-:W-:-:S06]  /*0410*/  @!P0 IMAD.WIDE R6, R0, 0x4, R6 ;  /* 0x0000000400068825 */ /* 0x002fcc00078e0206 */
[----:B------:R-:W4:Y:S01]  /*0420*/  @!P0 LDG.E R6, desc[UR6][R6.64] ;  /* 0x0000000606068981 */ /* 0x000f22000c1e1900 */
[----:B--2---:R-:W-:-:S06]  /*0430*/  @!P0 IMAD.WIDE R8, R0, 0x4, R8 ;  /* 0x0000000400088825 */ /* 0x004fcc00078e0208 */
[----:B------:R-:W2:Y:S01]  /*0440*/  @!P0 LDG.E R8, desc[UR6][R8.64] ;  /* 0x0000000608088981 */ /* 0x000ea2000c1e1900 */
[C---:B------:R-:W-:Y:S01]  /*0450*/  VIADD R10, R2.reuse, 0x1400 ;  /* 0x00001400020a7836 */ /* 0x040fe20000000000 */
[C---:B------:R-:W-:Y:S01]  /*0460*/  @!P0 IADD3 R12, PT, PT, R2.reuse, 0x1428, RZ ;  /* 0x00001428020c8810 */ /* 0x040fe20007ffe0ff */
[----:B------:R-:W-:-:S03]  /*0470*/  @!P0 VIADD R2, R2, 0x1438 ;  /* 0x0000143802028836 */ /* 0x000fc60000000000 */
[C---:B------:R-:W-:Y:S02]  /*0480*/  LEA R11, R3.reuse, R10, 0x18 ;  /* 0x0000000a030b7211 */ /* 0x040fe400078ec0ff */
[C---:B------:R-:W-:Y:S02]  /*0490*/  @!P0 LEA R13, R3.reuse, R12, 0x18 ;  /* 0x0000000c030d8211 */ /* 0x040fe400078ec0ff */
[----:B------:R-:W-:Y:S02]  /*04a0*/  @!P0 LEA R3, R3, R2, 0x18 ;  /* 0x0000000203038211 */ /* 0x000fe400078ec0ff */
[C---:B------:R-:W-:Y:S01]  /*04b0*/  LEA R11, R0.reuse, R11, 0x2 ;  /* 0x0000000b000b7211 */ /* 0x040fe200078e10ff */
[C---:B------:R-:W-:Y:S01]  /*04c0*/  @!P0 IMAD R13, R0.reuse, 0x4, R13 ;  /* 0x00000004000d8824 */ /* 0x040fe200078e020d */
[----:B------:R-:W-:-:S03]  /*04d0*/  @!P0 LEA R3, R0, R3, 0x2 ;  /* 0x0000000300038211 */ /* 0x000fc600078e10ff */
[----:B---3--:R1:W-:Y:S04]  /*04e0*/  STS [R11], R4 ;  /* 0x000000040b007388 */ /* 0x0083e80000000800 */
[----:B----4-:R1:W-:Y:S04]  /*04f0*/  @!P0 STS [R13], R6 ;  /* 0x000000060d008388 */ /* 0x0103e80000000800 */
[----:B--2---:R1:W-:Y:S02]  /*0500*/  @!P0 STS [R3], R8 ;  /* 0x0000000803008388 */ /* 0x0043e40000000800 */
.L_x_4:
[----:B------:R-:W-:Y:S05]  /*0510*/  BSYNC.RECONVERGENT B0 ;  /* 0x0000000000007941 */ /* 0x000fea0003800200 */
.L_x_0:
[----:B------:R-:W-:Y:S05]  /*0520*/  WARPSYNC.ALL ;  /* 0x0000000000007948 */ /* 0x000fea0003800000 */
[----:B------:R-:W-:Y:S06]  /*0530*/  BAR.SYNC.DEFER_BLOCKING 0x0 ;  /* 0x0000000000007b1d */ /* 0x000fec0000010000 */
[----:B------:R-:W-:Y:S05]  /*0540*/  EXIT ;  /* 0x000000000000794d */ /* 0x000fea0003800000 */
.L_x_5:
[----:B------:R-:W-:-:S00]  /*0550*/  BRA `(.L_x_5) ;  /* 0xfffffffc00fc7947 */ /* 0x000fc0000383ffff */
[----:B------:R-:W-:-:S00]  /*0560*/  NOP ;  /* 0x0000000000007918 */ /* 0x000fc00000000000 */
        /* <DEDUP_REMOVED lines=9> */
.L_x_6:


//--------------------- .nv.shared._Z16exhaustiveSearchPjS_S_S_S_S_S_S_S_PhS_ --------------------------
	.section	.nv.shared._Z16exhaustiveSearchPjS_S_S_S_S_S_S_S_PhS_,"aw",@nobits
	.sectionflags	@""
	.align	4
.nv.shared._Z16exhaustiveSearchPjS_S_S_S_S_S_S_S_PhS_:
	.zero		6220


//--------------------- .nv.shared.reserved.0     --------------------------
	.section	.nv.shared.reserved.0,"aw",@nobits
	.weak		__nv_reservedSMEM_offset_0_alias
	.size		__nv_reservedSMEM_offset_0_alias, 0, 64
	.other		__nv_reservedSMEM_offset_0_alias,@"STO_CUDA_RESERVED_SHARED STV_DEFAULT"
__nv_reservedSMEM_offset_0_alias:
	.zero		0
	.zero		64


//--------------------- .nv.constant0._Z16exhaustiveSearchPjS_S_S_S_S_S_S_S_PhS_ --------------------------
	.section	.nv.constant0._Z16exhaustiveSearchPjS_S_S_S_S_S_S_S_PhS_,"a",@progbits
	.sectionflags	@""
	.align	4
.nv.constant0._Z16exhaustiveSearchPjS_S_S_S_S_S_S_S_PhS_:
	.zero		984


//--------------------- SYMBOLS --------------------------

	.type		.nv.reservedSmem.offset0,@object
	.size		.nv.reservedSmem.offset0,0x4
	.type		.nv.reservedSmem.cap,@object
	.size		.nv.reservedSmem.cap,0x4
